//
// Generated by NVIDIA NVVM Compiler
//
// Compiler Build ID: CL-36424714
// Cuda compilation tools, release 13.0, V13.0.88
// Based on NVVM 20.0.0
//

.version 9.0
.target sm_100
.address_size 64

	// .globl	_Z6kernelPi
.extern .func  (.param .b32 func_retval0) vprintf
(
	.param .b64 vprintf_param_0,
	.param .b64 vprintf_param_1
)
;
.global .align 1 .b8 $str[8] = {97, 32, 58, 32, 37, 112, 10};
.global .align 1 .b8 $str$1[9] = {42, 97, 32, 58, 32, 37, 100, 10};

.visible .entry _Z6kernelPi(
	.param .u64 .ptr .align 1 _Z6kernelPi_param_0
)
{
	.local .align 8 .b8 	__local_depot0[8];
	.reg .b64 	%SP;
	.reg .b64 	%SPL;
	.reg .b32 	%r<6>;
	.reg .b64 	%rd<9>;

	mov.u64 	%SPL, __local_depot0;
	cvta.local.u64 	%SP, %SPL;
	ld.param.u64 	%rd1, [_Z6kernelPi_param_0];
	cvta.to.global.u64 	%rd2, %rd1;
	add.u64 	%rd3, %SP, 0;
	add.u64 	%rd4, %SPL, 0;
	st.local.u64 	[%rd4], %rd1;
	mov.u64 	%rd5, $str;
	cvta.global.u64 	%rd6, %rd5;
	{ // callseq 0, 0
	.param .b64 param0;
	st.param.b64 	[param0], %rd6;
	.param .b64 param1;
	st.param.b64 	[param1], %rd3;
	.param .b32 retval0;
	call.uni (retval0), 
	vprintf, 
	(
	param0, 
	param1
	);
	ld.param.b32 	%r1, [retval0];
	} // callseq 0
	ld.global.u32 	%r3, [%rd2];
	st.local.u32 	[%rd4], %r3;
	mov.u64 	%rd7, $str$1;
	cvta.global.u64 	%rd8, %rd7;
	{ // callseq 1, 0
	.param .b64 param0;
	st.param.b64 	[param0], %rd8;
	.param .b64 param1;
	st.param.b64 	[param1], %rd3;
	.param .b32 retval0;
	call.uni (retval0), 
	vprintf, 
	(
	param0, 
	param1
	);
	ld.param.b32 	%r4, [retval0];
	} // callseq 1
	ret;

}


// ===== COMPILED SASS (sm_100) =====

	.target	sm_100

	.elftype	@"ET_EXEC"


//--------------------- .note.nv.tkinfo           --------------------------
	.section	.note.nv.tkinfo,"",@"SHT_NOTE"
	.sectionflags	@"SHF_NOTE_NV_TKINFO"
	.tkinfo
        /*0018*/ 	.word	0x00000002
        /*0030*/ 	.string	""
        /*0030*/ 	.string	"ptxas"
        /*0030*/ 	.string	"Cuda compilation tools, release 13.0, V13.0.88"
        /*0030*/ 	.string	"Build cuda_13.0.r13.0/compiler.36424714_0"
        /*0030*/ 	.string	"-arch sm_100 -m 64 "



//--------------------- .note.nv.cuinfo           --------------------------
	.section	.note.nv.cuinfo,"",@"SHT_NOTE"
	.sectionflags	@"SHF_NOTE_NV_CUINFO"
        /*0018*/ 	.short	0x0002
        /*001a*/ 	.short	0x0064
        /*001c*/ 	.short	0x0082
	.zero		2


//--------------------- .nv.info                  --------------------------
	.section	.nv.info,"",@"SHT_CUDA_INFO"
	.align	4


	//----- nvinfo : EIATTR_REGCOUNT
	.align		4
        /*0000*/ 	.byte	0x04, 0x2f
        /*0002*/ 	.short	(.L_3 - .L_2)
	.align		4
.L_2:
        /*0004*/ 	.word	index@(_Z6kernelPi)
        /*0008*/ 	.word	0x00000018


	//----- nvinfo : EIATTR_FRAME_SIZE
	.align		4
.L_3:
        /*000c*/ 	.byte	0x04, 0x11
        /*000e*/ 	.short	(.L_5 - .L_4)
	.align		4
.L_4:
        /*0010*/ 	.word	index@(_Z6kernelPi)
        /*0014*/ 	.word	0x00000008


	//----- nvinfo : EIATTR_MIN_STACK_SIZE
	.align		4
.L_5:
        /*0018*/ 	.byte	0x04, 0x12
        /*001a*/ 	.short	(.L_7 - .L_6)
	.align		4
.L_6:
        /*001c*/ 	.word	index@(_Z6kernelPi)
        /*0020*/ 	.word	0x00000008
.L_7:


//--------------------- .nv.compat                --------------------------
	.section	.nv.compat,"",@"SHT_CUDA_COMPAT_INFO"
	.align	4
        /*0000*/ 	.byte	0x02, 0x09, 0x00, 0x00, 0x02, 0x02, 0x01, 0x00, 0x02, 0x05, 0x05, 0x00, 0x03, 0x07, 0x01, 0x01
        /*0010*/ 	.byte	0x02, 0x03, 0x00, 0x00, 0x02, 0x06, 0x01, 0x00, 0x04, 0x0b, 0x08, 0x00, 0x09, 0x00, 0x00, 0x00
        /*0020*/ 	.byte	0x00, 0x00, 0x00, 0x00


//--------------------- .nv.info._Z6kernelPi      --------------------------
	.section	.nv.info._Z6kernelPi,"",@"SHT_CUDA_INFO"
	.sectionflags	@""
	.align	4


	//----- nvinfo : EIATTR_CUDA_API_VERSION
	.align		4
        /*0000*/ 	.byte	0x04, 0x37
        /*0002*/ 	.short	(.L_9 - .L_8)
.L_8:
        /*0004*/ 	.word	0x00000082


	//----- nvinfo : EIATTR_KPARAM_INFO
	.align		4
.L_9:
        /*0008*/ 	.byte	0x04, 0x17
        /*000a*/ 	.short	(.L_11 - .L_10)
.L_10:
        /*000c*/ 	.word	0x00000000
        /*0010*/ 	.short	0x0000
        /*0012*/ 	.short	0x0000
        /*0014*/ 	.byte	0x00, 0xf5, 0x21, 0x00


	//----- nvinfo : EIATTR_SPARSE_MMA_MASK
	.align		4
.L_11:
        /*0018*/ 	.byte	0x03, 0x50
        /*001a*/ 	.short	0x0000


	//----- nvinfo : EIATTR_MAXREG_COUNT
	.align		4
        /*001c*/ 	.byte	0x03, 0x1b
        /*001e*/ 	.short	0x00ff


	//----- nvinfo : EIATTR_EXTERNS
	.align		4
        /*0020*/ 	.byte	0x04, 0x0f
        /*0022*/ 	.short	(.L_13 - .L_12)


	//   ....[0]....
	.align		4
.L_12:
        /*0024*/ 	.word	index@(vprintf)


	//----- nvinfo : EIATTR_MERCURY_ISA_VERSION
	.align		4
.L_13:
        /*0028*/ 	.byte	0x03, 0x5f
        /*002a*/ 	.short	0x0101


	//----- nvinfo : EIATTR_VRC_CTA_INIT_COUNT
	.align		4
        /*002c*/ 	.byte	0x02, 0x4a
	.zero		1
	.zero		1


	//----- nvinfo : EIATTR_SYSCALL_OFFSETS
	.align		4
        /*0030*/ 	.byte	0x04, 0x46
        /*0032*/ 	.short	(.L_15 - .L_14)


	//   ....[0]....
.L_14:
        /*0034*/ 	.word	0x00000110


	//   ....[1]....
        /*0038*/ 	.word	0x000001c0


	//----- nvinfo : EIATTR_EXIT_INSTR_OFFSETS
	.align		4
.L_15:
        /*003c*/ 	.byte	0x04, 0x1c
        /*003e*/ 	.short	(.L_17 - .L_16)


	//   ....[0]....
.L_16:
        /*0040*/ 	.word	0x000001d0


	//----- nvinfo : EIATTR_CBANK_PARAM_SIZE
	.align		4
.L_17:
        /*0044*/ 	.byte	0x03, 0x19
        /*0046*/ 	.short	0x0008


	//----- nvinfo : EIATTR_PARAM_CBANK
	.align		4
        /*0048*/ 	.byte	0x04, 0x0a
        /*004a*/ 	.short	(.L_19 - .L_18)
	.align		4
.L_18:
        /*004c*/ 	.word	index@(.nv.constant0._Z6kernelPi)
        /*0050*/ 	.short	0x0380
        /*0052*/ 	.short	0x0008


	//----- nvinfo : EIATTR_SW_WAR
	.align		4
.L_19:
        /*0054*/ 	.byte	0x04, 0x36
        /*0056*/ 	.short	(.L_21 - .L_20)
.L_20:
        /*0058*/ 	.word	0x00000008
.L_21:


//--------------------- .nv.callgraph             --------------------------
	.section	.nv.callgraph,"",@"SHT_CUDA_CALLGRAPH"
	.align	4
	.sectionentsize	8
	.align		4
        /*0000*/ 	.word	0x00000000
	.align		4
        /*0004*/ 	.word	0xffffffff
	.align		4
        /*0008*/ 	.word	index@(_Z6kernelPi)
	.align		4
        /*000c*/ 	.word	index@(vprintf)
	.align		4
        /*0010*/ 	.word	0x00000000
	.align		4
        /*0014*/ 	.word	0xfffffffe
	.align		4
        /*0018*/ 	.word	0x00000000
	.align		4
        /*001c*/ 	.word	0xfffffffd
	.align		4
        /*0020*/ 	.word	0x00000000
	.align		4
        /*0024*/ 	.word	0xfffffffc


//--------------------- .nv.constant4             --------------------------
	.section	.nv.constant4,"a",@progbits
	.align	8
	.align		8
.nv.constant4:
        /*0000*/ 	.dword	vprintf
	.align		8
        /*0008*/ 	.dword	$str
	.align		8
        /*0010*/ 	.dword	$str$1


//--------------------- .text._Z6kernelPi         --------------------------
	.section	.text._Z6kernelPi,"ax",@progbits
	.align	128
        .global         _Z6kernelPi
        .type           _Z6kernelPi,@function
        .size           _Z6kernelPi,(.L_x_3 - _Z6kernelPi)
        .other          _Z6kernelPi,@"STO_CUDA_ENTRY STV_DEFAULT"
_Z6kernelPi:
.text._Z6kernelPi:
[----:B------:R-:W0:Y:S08]  /*0000*/  LDC R1, c[0x0][0x37c] ;  /* 0x0000df00ff017b82 */ /* 0x000e300000000800 */
[----:B------:R-:W1:Y:S01]  /*0010*/  LDC.64 R10, c[0x0][0x380] ;  /* 0x0000e000ff0a7b82 */ /* 0x000e620000000a00 */
[----:B------:R-:W2:Y:S01]  /*0020*/  LDCU UR4, c[0x0][0x2f8] ;  /* 0x00005f00ff0477ac */ /* 0x000ea20008000800 */
[----:B0-----:R-:W-:Y:S01]  /*0030*/  VIADD R1, R1, 0xfffffff8 ;  /* 0xfffffff801017836 */ /* 0x001fe20000000000 */
[----:B------:R-:W-:Y:S01]  /*0040*/  MOV R2, 0x0 ;  /* 0x0000000000027802 */ /* 0x000fe20000000f00 */
[----:B------:R-:W0:Y:S04]  /*0050*/  LDCU UR5, c[0x0][0x2fc] ;  /* 0x00005f80ff0577ac */ /* 0x000e280008000800 */
[----:B------:R3:W4:Y:S01]  /*0060*/  LDC.64 R8, c[0x4][R2] ;  /* 0x0100000002087b82 */ /* 0x0007220000000a00 */
[----:B------:R-:W5:Y:S01]  /*0070*/  LDCU.64 UR6, c[0x4][0x8] ;  /* 0x01000100ff0677ac */ /* 0x000f620008000a00 */
[----:B------:R-:W3:Y:S01]  /*0080*/  LDCU.64 UR36, c[0x0][0x358] ;  /* 0x00006b00ff2477ac */ /* 0x000ee20008000a00 */
[----:B--2---:R-:W-:Y:S01]  /*0090*/  IADD3 R16, P0, PT, R1, UR4, RZ ;  /* 0x0000000401107c10 */ /* 0x004fe2000ff1e0ff */
[----:B-1----:R1:W-:Y:S04]  /*00a0*/  STL.64 [R1], R10 ;  /* 0x0000000a01007387 */ /* 0x0023e80000100a00 */
[----:B0-----:R-:W-:Y:S01]  /*00b0*/  IMAD.X R17, RZ, RZ, UR5, P0 ;  /* 0x00000005ff117e24 */ /* 0x001fe200080e06ff */
[----:B-----5:R-:W-:Y:S01]  /*00c0*/  MOV R4, UR6 ;  /* 0x0000000600047c02 */ /* 0x020fe20008000f00 */
[----:B------:R-:W-:-:S02]  /*00d0*/  IMAD.U32 R5, RZ, RZ, UR7 ;  /* 0x00000007ff057e24 */ /* 0x000fc4000f8e00ff */
[----:B------:R-:W-:Y:S01]  /*00e0*/  IMAD.MOV.U32 R6, RZ, RZ, R16 ;  /* 0x000000ffff067224 */ /* 0x000fe200078e0010 */
[----:B-1-3--:R-:W-:-:S07]  /*00f0*/  MOV R7, R17 ;  /* 0x0000001100077202 */ /* 0x00afce0000000f00 */
[----:B------:R-:W-:-:S07]  /*0100*/  LEPC R20, `(.L_x_0) ;  /* 0x000000001014794e */ /* 0x000fce0000000000 */
[----:B----4-:R-:W-:Y:S05]  /*0110*/  CALL.ABS.NOINC R8 ;  /* 0x0000000008007343 */ /* 0x010fea0003c00000 */
.L_x_0:
[----:B------:R-:W0:Y:S01]  /*0120*/  LDC.64 R8, c[0x0][0x380] ;  /* 0x0000e000ff087b82 */ /* 0x000e220000000a00 */
[----:B------:R-:W1:Y:S01]  /*0130*/  LDCU.64 UR4, c[0x4][0x10] ;  /* 0x01000200ff0477ac */ /* 0x000e620008000a00 */
[----:B0-----:R-:W2:Y:S06]  /*0140*/  LDG.E R8, desc[UR36][R8.64] ;  /* 0x0000002408087981 */ /* 0x001eac000c1e1900 */
[----:B------:R-:W0:Y:S01]  /*0150*/  LDC.64 R2, c[0x4][R2] ;  /* 0x0100000002027b82 */ /* 0x000e220000000a00 */
[----:B-1----:R-:W-:Y:S01]  /*0160*/  IMAD.U32 R4, RZ, RZ, UR4 ;  /* 0x00000004ff047e24 */ /* 0x002fe2000f8e00ff */
[----:B------:R-:W-:Y:S01]  /*0170*/  MOV R5, UR5 ;  /* 0x0000000500057c02 */ /* 0x000fe20008000f00 */
[----:B------:R-:W-:Y:S01]  /*0180*/  IMAD.MOV.U32 R6, RZ, RZ, R16 ;  /* 0x000000ffff067224 */ /* 0x000fe200078e0010 */
[----:B------:R-:W-:Y:S01]  /*0190*/  MOV R7, R17 ;  /* 0x0000001100077202 */ /* 0x000fe20000000f00 */
[----:B0-2---:R1:W-:Y:S06]  /*01a0*/  STL [R1], R8 ;  /* 0x0000000801007387 */ /* 0x0053ec0000100800 */
[----:B------:R-:W-:-:S07]  /*01b0*/  LEPC R20, `(.L_x_1) ;  /* 0x000000001014794e */ /* 0x000fce0000000000 */
[----:B-1----:R-:W-:Y:S05]  /*01c0*/  CALL.ABS.NOINC R2 ;  /* 0x0000000002007343 */ /* 0x002fea0003c00000 */
.L_x_1:
[----:B------:R-:W-:Y:S05]  /*01d0*/  EXIT ;  /* 0x000000000000794d */ /* 0x000fea0003800000 */
.L_x_2:
[----:B------:R-:W-:-:S00]  /*01e0*/  BRA `(.L_x_2) ;  /* 0xfffffffc00fc7947 */ /* 0x000fc0000383ffff */
[----:B------:R-:W-:-:S00]  /*01f0*/  NOP ;  /* 0x0000000000007918 */ /* 0x000fc00000000000 */
        /* <DEDUP_REMOVED lines=8> */
.L_x_3:


//--------------------- .nv.global.init           --------------------------
	.section	.nv.global.init,"aw",@progbits
.nv.global.init:
	.type		$str,@object
	.size		$str,($str$1 - $str)
$str:
        /*0000*/ 	.byte	0x61, 0x20, 0x3a, 0x20, 0x25, 0x70, 0x0a, 0x00
	.type		$str$1,@object
	.size		$str$1,(.L_1 - $str$1)
$str$1:
        /*0008*/ 	.byte	0x2a, 0x61, 0x20, 0x3a, 0x20, 0x25, 0x64, 0x0a, 0x00
.L_1:


//--------------------- .nv.shared.reserved.0     --------------------------
	.section	.nv.shared.reserved.0,"aw",@nobits
	.weak		__nv_reservedSMEM_offset_0_alias
	.size		__nv_reservedSMEM_offset_0_alias, 0, 64
	.other		__nv_reservedSMEM_offset_0_alias,@"STO_CUDA_RESERVED_SHARED STV_DEFAULT"
__nv_reservedSMEM_offset_0_alias:
	.zero		0
	.zero		64


//--------------------- .nv.constant0._Z6kernelPi --------------------------
	.section	.nv.constant0._Z6kernelPi,"a",@progbits
	.sectionflags	@""
	.align	4
.nv.constant0._Z6kernelPi:
	.zero		904


//--------------------- SYMBOLS --------------------------

	.type		.nv.reservedSmem.offset0,@object
	.size		.nv.reservedSmem.offset0,0x4
	.type		vprintf,@function
